	.headerflags	@"EF_CUDA_TEXMODE_UNIFIED EF_CUDA_64BIT_ADDRESS EF_CUDA_ACCELERATORS EF_CUDA_SM90 EF_CUDA_VIRTUAL_SM(EF_CUDA_SM90)"
	.elftype	@"ET_EXEC"


//--------------------- .nv.info                  --------------------------
	.section	.nv.info,"",@"SHT_CUDA_INFO"
	.align	4


	//----- nvinfo : EIATTR_REGCOUNT
	.align		4
        /*0000*/ 	.byte	0x04, 0x2f
        /*0002*/ 	.short	(.L_1 - .L_0)
	.align		4
.L_0:
        /*0004*/ 	.word	index@(triton_poi_fused_convolution_relu_threshold_backward_25)
        /*0008*/ 	.word	0x0000000e


	//----- nvinfo : EIATTR_MIN_STACK_SIZE
	.align		4
.L_1:
        /*000c*/ 	.byte	0x04, 0x12
        /*000e*/ 	.short	(.L_3 - .L_2)
	.align		4
.L_2:
        /*0010*/ 	.word	index@(triton_poi_fused_convolution_relu_threshold_backward_25)
        /*0014*/ 	.word	0x00000000


	//----- nvinfo : EIATTR_FRAME_SIZE
	.align		4
.L_3:
        /*0018*/ 	.byte	0x04, 0x11
        /*001a*/ 	.short	(.L_5 - .L_4)
	.align		4
.L_4:
        /*001c*/ 	.word	index@(triton_poi_fused_convolution_relu_threshold_backward_25)
        /*0020*/ 	.word	0x00000000


	//----- nvinfo : EIATTR_MIN_STACK_SIZE
	.align		4
.L_5:
        /*0024*/ 	.byte	0x04, 0x12
        /*0026*/ 	.short	(.L_7 - .L_6)
	.align		4
.L_6:
        /*0028*/ 	.word	index@(triton_poi_fused_convolution_relu_threshold_backward_25)
        /*002c*/ 	.word	0x00000000
.L_7:


//--------------------- .nv.info.triton_poi_fused_convolution_relu_threshold_backward_25 --------------------------
	.section	.nv.info.triton_poi_fused_convolution_relu_threshold_backward_25,"",@"SHT_CUDA_INFO"
	.sectionflags	@""
	.align	4


	//----- nvinfo : EIATTR_CUDA_API_VERSION
	.align		4
        /*0000*/ 	.byte	0x04, 0x37
        /*0002*/ 	.short	(.L_9 - .L_8)
.L_8:
        /*0004*/ 	.word	0x0000007c


	//----- nvinfo : EIATTR_KPARAM_INFO
	.align		4
.L_9:
        /*0008*/ 	.byte	0x04, 0x17
        /*000a*/ 	.short	(.L_11 - .L_10)
.L_10:
        /*000c*/ 	.word	0x00000000
        /*0010*/ 	.short	0x0003
        /*0012*/ 	.short	0x0018
        /*0014*/ 	.byte	0x00, 0xf0, 0x11, 0x00


	//----- nvinfo : EIATTR_KPARAM_INFO
	.align		4
.L_11:
        /*0018*/ 	.byte	0x04, 0x17
        /*001a*/ 	.short	(.L_13 - .L_12)
.L_12:
        /*001c*/ 	.word	0x00000000
        /*0020*/ 	.short	0x0002
        /*0022*/ 	.short	0x0010
        /*0024*/ 	.byte	0x00, 0xf4, 0x21, 0x00


	//----- nvinfo : EIATTR_KPARAM_INFO
	.align		4
.L_13:
        /*0028*/ 	.byte	0x04, 0x17
        /*002a*/ 	.short	(.L_15 - .L_14)
.L_14:
        /*002c*/ 	.word	0x00000000
        /*0030*/ 	.short	0x0001
        /*0032*/ 	.short	0x0008
        /*0034*/ 	.byte	0x00, 0xf4, 0x21, 0x00


	//----- nvinfo : EIATTR_KPARAM_INFO
	.align		4
.L_15:
        /*0038*/ 	.byte	0x04, 0x17
        /*003a*/ 	.short	(.L_17 - .L_16)
.L_16:
        /*003c*/ 	.word	0x00000000
        /*0040*/ 	.short	0x0000
        /*0042*/ 	.short	0x0000
        /*0044*/ 	.byte	0x00, 0xf4, 0x21, 0x00


	//----- nvinfo : EIATTR_SPARSE_MMA_MASK
	.align		4
.L_17:
        /*0048*/ 	.byte	0x03, 0x50
        /*004a*/ 	.short	0x0000


	//----- nvinfo : EIATTR_MAXREG_COUNT
	.align		4
        /*004c*/ 	.byte	0x03, 0x1b
        /*004e*/ 	.short	0x00ff


	//----- nvinfo : EIATTR_EXIT_INSTR_OFFSETS
	.align		4
        /*0050*/ 	.byte	0x04, 0x1c
        /*0052*/ 	.short	(.L_19 - .L_18)


	//   ....[0]....
.L_18:
        /*0054*/ 	.word	0x000001c0


	//----- nvinfo : EIATTR_REQNTID
	.align		4
.L_19:
        /*0058*/ 	.byte	0x04, 0x10
        /*005a*/ 	.short	(.L_21 - .L_20)
.L_20:
        /*005c*/ 	.word	0x00000100
        /*0060*/ 	.word	0x00000001
        /*0064*/ 	.word	0x00000001


	//----- nvinfo : EIATTR_CBANK_PARAM_SIZE
	.align		4
.L_21:
        /*0068*/ 	.byte	0x03, 0x19
        /*006a*/ 	.short	0x001c


	//----- nvinfo : EIATTR_PARAM_CBANK
	.align		4
        /*006c*/ 	.byte	0x04, 0x0a
        /*006e*/ 	.short	(.L_23 - .L_22)
	.align		4
.L_22:
        /*0070*/ 	.word	index@(.nv.constant0.triton_poi_fused_convolution_relu_threshold_backward_25)
        /*0074*/ 	.short	0x0210
        /*0076*/ 	.short	0x001c


	//----- nvinfo : EIATTR_SW_WAR
	.align		4
.L_23:
        /*0078*/ 	.byte	0x04, 0x36
        /*007a*/ 	.short	(.L_25 - .L_24)
.L_24:
        /*007c*/ 	.word	0x00000008
.L_25:


//--------------------- .nv.callgraph             --------------------------
	.section	.nv.callgraph,"",@"SHT_CUDA_CALLGRAPH"
	.align	4
	.sectionentsize	8
	.align		4
        /*0000*/ 	.word	0x00000000
	.align		4
        /*0004*/ 	.word	0xffffffff
	.align		4
        /*0008*/ 	.word	0x00000000
	.align		4
        /*000c*/ 	.word	0xfffffffe
	.align		4
        /*0010*/ 	.word	0x00000000
	.align		4
        /*0014*/ 	.word	0xfffffffd
	.align		4
        /*0018*/ 	.word	0x00000000
	.align		4
        /*001c*/ 	.word	0xfffffffc


//--------------------- .text.triton_poi_fused_convolution_relu_threshold_backward_25 --------------------------
	.section	.text.triton_poi_fused_convolution_relu_threshold_backward_25,"ax",@progbits
	.align	128
        .global         triton_poi_fused_convolution_relu_threshold_backward_25
        .type           triton_poi_fused_convolution_relu_threshold_backward_25,@function
        .size           triton_poi_fused_convolution_relu_threshold_backward_25,(.L_x_1 - triton_poi_fused_convolution_relu_threshold_backward_25)
        .other          triton_poi_fused_convolution_relu_threshold_backward_25,@"STO_CUDA_ENTRY STV_DEFAULT"
triton_poi_fused_convolution_relu_threshold_backward_25:
.text.triton_poi_fused_convolution_relu_threshold_backward_25:
[----:B------:R-:W-:Y:S01]  /*0000*/  LDC R1, c[0x0][0x28] ;  /* 0x00000a00ff017b82 */ /* 0x000fe20000000800 */
[----:B------:R-:W1:Y:S07]  /*0010*/  S2R R0, SR_TID.X ;  /* 0x0000000000007919 */ /* 0x000e6e0000002100 */
[----:B------:R-:W2:Y:S01]  /*0020*/  LDC.64 R2, c[0x0][0x210] ;  /* 0x00008400ff027b82 */ /* 0x000ea20000000a00 */
[----:B------:R-:W-:Y:S01]  /*0030*/  ULDC.64 UR4, c[0x0][0x208] ;  /* 0x0000820000047ab9 */ /* 0x000fe20000000a00 */
[----:B------:R-:W-:Y:S01]  /*0040*/  ULDC.64 UR6, c[0x0][0x220] ;  /* 0x0000880000067ab9 */ /* 0x000fe20000000a00 */
[----:B------:R-:W3:Y:S05]  /*0050*/  S2R R7, SR_CTAID.X ;  /* 0x0000000000077919 */ /* 0x000eea0000002500 */
[----:B------:R-:W4:Y:S01]  /*0060*/  LDC.64 R4, c[0x0][0x218] ;  /* 0x00008600ff047b82 */ /* 0x000f220000000a00 */
[----:B-1----:R-:W-:Y:S01]  /*0070*/  IMAD.SHL.U32 R0, R0, 0x2, RZ ;  /* 0x0000000200007824 */ /* 0x002fe200078e00ff */
[----:B----4-:R-:W4:Y:S04]  /*0080*/  LDG.E R4, desc[UR4][R4.64] ;  /* 0x0000000404047981 */ /* 0x010f28000c1e1900 */
[----:B------:R-:W-:-:S05]  /*0090*/  LOP3.LUT R0, R0, 0x1fe, RZ, 0xc0, !PT ;  /* 0x000001fe00007812 */ /* 0x000fca00078ec0ff */
[----:B---3--:R-:W-:-:S04]  /*00a0*/  IMAD R7, R7, 0x200, R0 ;  /* 0x0000020007077824 */ /* 0x008fc800078e0200 */
[----:B--2---:R-:W-:-:S05]  /*00b0*/  IMAD.WIDE R2, R7, 0x4, R2 ;  /* 0x0000000407027825 */ /* 0x004fca00078e0202 */
[----:B------:R-:W4:Y:S02]  /*00c0*/  LDG.E.64 R8, desc[UR4][R2.64] ;  /* 0x0000000402087981 */ /* 0x000f24000c1e1b00 */
[----:B----4-:R-:W-:Y:S01]  /*00d0*/  FSETP.GEU.AND P1, PT, R4, -R8, PT ;  /* 0x800000080400720b */ /* 0x010fe20003f2e000 */
[--C-:B------:R-:W-:Y:S01]  /*00e0*/  FADD R8, R8, R4.reuse ;  /* 0x0000000408087221 */ /* 0x100fe20000000000 */
[----:B------:R-:W-:Y:S01]  /*00f0*/  FADD R0, R9, R4 ;  /* 0x0000000409007221 */ /* 0x000fe20000000000 */
[----:B------:R-:W-:-:S03]  /*0100*/  FSETP.GEU.AND P0, PT, R4, -R9, PT ;  /* 0x800000090400720b */ /* 0x000fc60003f0e000 */
[----:B------:R-:W-:Y:S02]  /*0110*/  FSEL R8, R8, RZ, P1 ;  /* 0x000000ff08087208 */ /* 0x000fe40000800000 */
[----:B------:R-:W-:Y:S02]  /*0120*/  FSEL R9, R0, RZ, P0 ;  /* 0x000000ff00097208 */ /* 0x000fe40000000000 */
[----:B------:R-:W-:Y:S02]  /*0130*/  FSETP.GTU.AND P1, PT, R8, RZ, PT ;  /* 0x000000ff0800720b */ /* 0x000fe40003f2c000 */
[----:B------:R-:W-:Y:S02]  /*0140*/  FSETP.GTU.AND P0, PT, R9, RZ, PT ;  /* 0x000000ff0900720b */ /* 0x000fe40003f0c000 */
[----:B------:R-:W-:Y:S02]  /*0150*/  SEL R0, RZ, 0x1, P1 ;  /* 0x00000001ff007807 */ /* 0x000fe40000800000 */
[----:B------:R-:W-:-:S02]  /*0160*/  SEL R11, RZ, 0x100, P0 ;  /* 0x00000100ff0b7807 */ /* 0x000fc40000000000 */
[----:B------:R-:W-:-:S03]  /*0170*/  IADD3 R4, P2, R7, UR6, RZ ;  /* 0x0000000607047c10 */ /* 0x000fc6000ff5e0ff */
[----:B------:R-:W-:Y:S01]  /*0180*/  IMAD.IADD R11, R0, 0x1, R11 ;  /* 0x00000001000b7824 */ /* 0x000fe200078e020b */
[----:B------:R-:W-:Y:S01]  /*0190*/  LEA.HI.X.SX32 R5, R7, UR7, 0x1, P2 ;  /* 0x0000000707057c11 */ /* 0x000fe200090f0eff */
[----:B------:R-:W-:Y:S04]  /*01a0*/  STG.E.64 desc[UR4][R2.64], R8 ;  /* 0x0000000802007986 */ /* 0x000fe8000c101b04 */
[----:B------:R-:W-:Y:S01]  /*01b0*/  STG.E.U16 desc[UR4][R4.64], R11 ;  /* 0x0000000b04007986 */ /* 0x000fe2000c101504 */
[----:B------:R-:W-:Y:S05]  /*01c0*/  EXIT ;  /* 0x000000000000794d */ /* 0x000fea0003800000 */
.L_x_0:
[----:B------:R-:W-:-:S00]  /*01d0*/  BRA `(.L_x_0) ;  /* 0xfffffffc00fc7947 */ /* 0x000fc0000383ffff */
[----:B------:R-:W-:-:S00]  /*01e0*/  NOP ;  /* 0x0000000000007918 */ /* 0x000fc00000000000 */
        /* <DEDUP_REMOVED lines=9> */
.L_x_1:


//--------------------- .nv.constant0.triton_poi_fused_convolution_relu_threshold_backward_25 --------------------------
	.section	.nv.constant0.triton_poi_fused_convolution_relu_threshold_backward_25,"a",@progbits
	.sectionflags	@""
	.align	4
.nv.constant0.triton_poi_fused_convolution_relu_threshold_backward_25:
	.zero		556
